//
// Generated by NVIDIA NVVM Compiler
//
// Compiler Build ID: CL-36424714
// Cuda compilation tools, release 13.0, V13.0.88
// Based on NVVM 20.0.0
//

.version 9.0
.target sm_100
.address_size 64

	// .globl	_Z9vectorAddPiS_S_i

.visible .entry _Z9vectorAddPiS_S_i(
	.param .u64 .ptr .align 1 _Z9vectorAddPiS_S_i_param_0,
	.param .u64 .ptr .align 1 _Z9vectorAddPiS_S_i_param_1,
	.param .u64 .ptr .align 1 _Z9vectorAddPiS_S_i_param_2,
	.param .u32 _Z9vectorAddPiS_S_i_param_3
)
{
	.reg .pred 	%p<2>;
	.reg .b32 	%r<13>;
	.reg .b64 	%rd<11>;

	ld.param.u64 	%rd1, [_Z9vectorAddPiS_S_i_param_0];
	ld.param.u64 	%rd2, [_Z9vectorAddPiS_S_i_param_1];
	ld.param.u64 	%rd3, [_Z9vectorAddPiS_S_i_param_2];
	ld.param.u32 	%r2, [_Z9vectorAddPiS_S_i_param_3];
	mov.u32 	%r3, %tid.x;
	mov.u32 	%r4, %ntid.x;
	mov.u32 	%r5, %ctaid.x;
	mad.lo.s32 	%r6, %r4, %r5, %r3;
	shl.b32 	%r1, %r6, 1;
	setp.ge.s32 	%p1, %r1, %r2;
	@%p1 bra 	$L__BB0_2;
	cvta.to.global.u64 	%rd4, %rd1;
	cvta.to.global.u64 	%rd5, %rd2;
	cvta.to.global.u64 	%rd6, %rd3;
	mul.wide.s32 	%rd7, %r1, 4;
	add.s64 	%rd8, %rd4, %rd7;
	ld.global.u32 	%r7, [%rd8];
	add.s64 	%rd9, %rd5, %rd7;
	ld.global.u32 	%r8, [%rd9];
	add.s32 	%r9, %r8, %r7;
	add.s64 	%rd10, %rd6, %rd7;
	st.global.u32 	[%rd10], %r9;
	ld.global.u32 	%r10, [%rd8+4];
	ld.global.u32 	%r11, [%rd9+4];
	add.s32 	%r12, %r11, %r10;
	st.global.u32 	[%rd10+4], %r12;
$L__BB0_2:
	ret;

}


// ===== COMPILED SASS (sm_100) =====

	.target	sm_100

	.elftype	@"ET_EXEC"


//--------------------- .note.nv.tkinfo           --------------------------
	.section	.note.nv.tkinfo,"",@"SHT_NOTE"
	.sectionflags	@"SHF_NOTE_NV_TKINFO"
	.tkinfo
        /*0018*/ 	.word	0x00000002
        /*0030*/ 	.string	""
        /*0030*/ 	.string	"ptxas"
        /*0030*/ 	.string	"Cuda compilation tools, release 13.0, V13.0.88"
        /*0030*/ 	.string	"Build cuda_13.0.r13.0/compiler.36424714_0"
        /*0030*/ 	.string	"-arch sm_100 -m 64 "



//--------------------- .note.nv.cuinfo           --------------------------
	.section	.note.nv.cuinfo,"",@"SHT_NOTE"
	.sectionflags	@"SHF_NOTE_NV_CUINFO"
        /*0018*/ 	.short	0x0002
        /*001a*/ 	.short	0x0064
        /*001c*/ 	.short	0x0082
	.zero		2


//--------------------- .nv.info                  --------------------------
	.section	.nv.info,"",@"SHT_CUDA_INFO"
	.align	4


	//----- nvinfo : EIATTR_REGCOUNT
	.align		4
        /*0000*/ 	.byte	0x04, 0x2f
        /*0002*/ 	.short	(.L_1 - .L_0)
	.align		4
.L_0:
        /*0004*/ 	.word	index@(_Z9vectorAddPiS_S_i)
        /*0008*/ 	.word	0x0000000e


	//----- nvinfo : EIATTR_FRAME_SIZE
	.align		4
.L_1:
        /*000c*/ 	.byte	0x04, 0x11
        /*000e*/ 	.short	(.L_3 - .L_2)
	.align		4
.L_2:
        /*0010*/ 	.word	index@(_Z9vectorAddPiS_S_i)
        /*0014*/ 	.word	0x00000000


	//----- nvinfo : EIATTR_MIN_STACK_SIZE
	.align		4
.L_3:
        /*0018*/ 	.byte	0x04, 0x12
        /*001a*/ 	.short	(.L_5 - .L_4)
	.align		4
.L_4:
        /*001c*/ 	.word	index@(_Z9vectorAddPiS_S_i)
        /*0020*/ 	.word	0x00000000
.L_5:


//--------------------- .nv.compat                --------------------------
	.section	.nv.compat,"",@"SHT_CUDA_COMPAT_INFO"
	.align	4
        /*0000*/ 	.byte	0x02, 0x09, 0x00, 0x00, 0x02, 0x02, 0x01, 0x00, 0x02, 0x05, 0x05, 0x00, 0x03, 0x07, 0x01, 0x01
        /*0010*/ 	.byte	0x02, 0x03, 0x00, 0x00, 0x02, 0x06, 0x01, 0x00, 0x04, 0x0b, 0x08, 0x00, 0x09, 0x00, 0x00, 0x00
        /*0020*/ 	.byte	0x00, 0x00, 0x00, 0x00


//--------------------- .nv.info._Z9vectorAddPiS_S_i --------------------------
	.section	.nv.info._Z9vectorAddPiS_S_i,"",@"SHT_CUDA_INFO"
	.sectionflags	@""
	.align	4


	//----- nvinfo : EIATTR_CUDA_API_VERSION
	.align		4
        /*0000*/ 	.byte	0x04, 0x37
        /*0002*/ 	.short	(.L_7 - .L_6)
.L_6:
        /*0004*/ 	.word	0x00000082


	//----- nvinfo : EIATTR_KPARAM_INFO
	.align		4
.L_7:
        /*0008*/ 	.byte	0x04, 0x17
        /*000a*/ 	.short	(.L_9 - .L_8)
.L_8:
        /*000c*/ 	.word	0x00000000
        /*0010*/ 	.short	0x0003
        /*0012*/ 	.short	0x0018
        /*0014*/ 	.byte	0x00, 0xf0, 0x11, 0x00


	//----- nvinfo : EIATTR_KPARAM_INFO
	.align		4
.L_9:
        /*0018*/ 	.byte	0x04, 0x17
        /*001a*/ 	.short	(.L_11 - .L_10)
.L_10:
        /*001c*/ 	.word	0x00000000
        /*0020*/ 	.short	0x0002
        /*0022*/ 	.short	0x0010
        /*0024*/ 	.byte	0x00, 0xf5, 0x21, 0x00


	//----- nvinfo : EIATTR_KPARAM_INFO
	.align		4
.L_11:
        /*0028*/ 	.byte	0x04, 0x17
        /*002a*/ 	.short	(.L_13 - .L_12)
.L_12:
        /*002c*/ 	.word	0x00000000
        /*0030*/ 	.short	0x0001
        /*0032*/ 	.short	0x0008
        /*0034*/ 	.byte	0x00, 0xf5, 0x21, 0x00


	//----- nvinfo : EIATTR_KPARAM_INFO
	.align		4
.L_13:
        /*0038*/ 	.byte	0x04, 0x17
        /*003a*/ 	.short	(.L_15 - .L_14)
.L_14:
        /*003c*/ 	.word	0x00000000
        /*0040*/ 	.short	0x0000
        /*0042*/ 	.short	0x0000
        /*0044*/ 	.byte	0x00, 0xf5, 0x21, 0x00


	//----- nvinfo : EIATTR_SPARSE_MMA_MASK
	.align		4
.L_15:
        /*0048*/ 	.byte	0x03, 0x50
        /*004a*/ 	.short	0x0000


	//----- nvinfo : EIATTR_MAXREG_COUNT
	.align		4
        /*004c*/ 	.byte	0x03, 0x1b
        /*004e*/ 	.short	0x00ff


	//----- nvinfo : EIATTR_MERCURY_ISA_VERSION
	.align		4
        /*0050*/ 	.byte	0x03, 0x5f
        /*0052*/ 	.short	0x0101


	//----- nvinfo : EIATTR_VRC_CTA_INIT_COUNT
	.align		4
        /*0054*/ 	.byte	0x02, 0x4a
	.zero		1
	.zero		1


	//----- nvinfo : EIATTR_EXIT_INSTR_OFFSETS
	.align		4
        /*0058*/ 	.byte	0x04, 0x1c
        /*005a*/ 	.short	(.L_17 - .L_16)


	//   ....[0]....
.L_16:
        /*005c*/ 	.word	0x00000080


	//   ....[1]....
        /*0060*/ 	.word	0x00000180


	//----- nvinfo : EIATTR_CBANK_PARAM_SIZE
	.align		4
.L_17:
        /*0064*/ 	.byte	0x03, 0x19
        /*0066*/ 	.short	0x001c


	//----- nvinfo : EIATTR_PARAM_CBANK
	.align		4
        /*0068*/ 	.byte	0x04, 0x0a
        /*006a*/ 	.short	(.L_19 - .L_18)
	.align		4
.L_18:
        /*006c*/ 	.word	index@(.nv.constant0._Z9vectorAddPiS_S_i)
        /*0070*/ 	.short	0x0380
        /*0072*/ 	.short	0x001c


	//----- nvinfo : EIATTR_SW_WAR
	.align		4
.L_19:
        /*0074*/ 	.byte	0x04, 0x36
        /*0076*/ 	.short	(.L_21 - .L_20)
.L_20:
        /*0078*/ 	.word	0x00000008
.L_21:


//--------------------- .nv.callgraph             --------------------------
	.section	.nv.callgraph,"",@"SHT_CUDA_CALLGRAPH"
	.align	4
	.sectionentsize	8
	.align		4
        /*0000*/ 	.word	0x00000000
	.align		4
        /*0004*/ 	.word	0xffffffff
	.align		4
        /*0008*/ 	.word	0x00000000
	.align		4
        /*000c*/ 	.word	0xfffffffe
	.align		4
        /*0010*/ 	.word	0x00000000
	.align		4
        /*0014*/ 	.word	0xfffffffd
	.align		4
        /*0018*/ 	.word	0x00000000
	.align		4
        /*001c*/ 	.word	0xfffffffc


//--------------------- .text._Z9vectorAddPiS_S_i --------------------------
	.section	.text._Z9vectorAddPiS_S_i,"ax",@progbits
	.align	128
        .global         _Z9vectorAddPiS_S_i
        .type           _Z9vectorAddPiS_S_i,@function
        .size           _Z9vectorAddPiS_S_i,(.L_x_1 - _Z9vectorAddPiS_S_i)
        .other          _Z9vectorAddPiS_S_i,@"STO_CUDA_ENTRY STV_DEFAULT"
_Z9vectorAddPiS_S_i:
.text._Z9vectorAddPiS_S_i:
[----:B------:R-:W-:Y:S01]  /*0000*/  LDC R1, c[0x0][0x37c] ;  /* 0x0000df00ff017b82 */ /* 0x000fe20000000800 */
[----:B------:R-:W0:Y:S01]  /*0010*/  S2R R0, SR_TID.X ;  /* 0x0000000000007919 */ /* 0x000e220000002100 */
[----:B------:R-:W0:Y:S01]  /*0020*/  LDCU UR4, c[0x0][0x360] ;  /* 0x00006c00ff0477ac */ /* 0x000e220008000800 */
[----:B------:R-:W0:Y:S01]  /*0030*/  S2R R3, SR_CTAID.X ;  /* 0x0000000000037919 */ /* 0x000e220000002500 */
[----:B------:R-:W1:Y:S01]  /*0040*/  LDCU UR5, c[0x0][0x398] ;  /* 0x00007300ff0577ac */ /* 0x000e620008000800 */
[----:B0-----:R-:W-:-:S05]  /*0050*/  IMAD R0, R3, UR4, R0 ;  /* 0x0000000403007c24 */ /* 0x001fca000f8e0200 */
[----:B------:R-:W-:-:S04]  /*0060*/  SHF.L.U32 R9, R0, 0x1, RZ ;  /* 0x0000000100097819 */ /* 0x000fc800000006ff */
[----:B-1----:R-:W-:-:S13]  /*0070*/  ISETP.GE.AND P0, PT, R9, UR5, PT ;  /* 0x0000000509007c0c */ /* 0x002fda000bf06270 */
[----:B------:R-:W-:Y:S05]  /*0080*/  @P0 EXIT ;  /* 0x000000000000094d */ /* 0x000fea0003800000 */
[----:B------:R-:W0:Y:S01]  /*0090*/  LDC.64 R2, c[0x0][0x380] ;  /* 0x0000e000ff027b82 */ /* 0x000e220000000a00 */
[----:B------:R-:W1:Y:S07]  /*00a0*/  LDCU.64 UR4, c[0x0][0x358] ;  /* 0x00006b00ff0477ac */ /* 0x000e6e0008000a00 */
[----:B------:R-:W2:Y:S08]  /*00b0*/  LDC.64 R4, c[0x0][0x388] ;  /* 0x0000e200ff047b82 */ /* 0x000eb00000000a00 */
[----:B------:R-:W3:Y:S01]  /*00c0*/  LDC.64 R6, c[0x0][0x390] ;  /* 0x0000e400ff067b82 */ /* 0x000ee20000000a00 */
[----:B0-----:R-:W-:-:S05]  /*00d0*/  IMAD.WIDE R2, R9, 0x4, R2 ;  /* 0x0000000409027825 */ /* 0x001fca00078e0202 */
[----:B-1----:R-:W4:Y:S01]  /*00e0*/  LDG.E R0, desc[UR4][R2.64] ;  /* 0x0000000402007981 */ /* 0x002f22000c1e1900 */
[----:B--2---:R-:W-:-:S05]  /*00f0*/  IMAD.WIDE R4, R9, 0x4, R4 ;  /* 0x0000000409047825 */ /* 0x004fca00078e0204 */
[----:B------:R-:W4:Y:S01]  /*0100*/  LDG.E R11, desc[UR4][R4.64] ;  /* 0x00000004040b7981 */ /* 0x000f22000c1e1900 */
[----:B---3--:R-:W-:Y:S01]  /*0110*/  IMAD.WIDE R6, R9, 0x4, R6 ;  /* 0x0000000409067825 */ /* 0x008fe200078e0206 */
[----:B----4-:R-:W-:-:S05]  /*0120*/  IADD3 R11, PT, PT, R0, R11, RZ ;  /* 0x0000000b000b7210 */ /* 0x010fca0007ffe0ff */
[----:B------:R-:W-:Y:S04]  /*0130*/  STG.E desc[UR4][R6.64], R11 ;  /* 0x0000000b06007986 */ /* 0x000fe8000c101904 */
[----:B------:R-:W2:Y:S04]  /*0140*/  LDG.E R0, desc[UR4][R2.64+0x4] ;  /* 0x0000040402007981 */ /* 0x000ea8000c1e1900 */
[----:B------:R-:W2:Y:S02]  /*0150*/  LDG.E R9, desc[UR4][R4.64+0x4] ;  /* 0x0000040404097981 */ /* 0x000ea4000c1e1900 */
[----:B--2---:R-:W-:-:S05]  /*0160*/  IADD3 R9, PT, PT, R0, R9, RZ ;  /* 0x0000000900097210 */ /* 0x004fca0007ffe0ff */
[----:B------:R-:W-:Y:S01]  /*0170*/  STG.E desc[UR4][R6.64+0x4], R9 ;  /* 0x0000040906007986 */ /* 0x000fe2000c101904 */
[----:B------:R-:W-:Y:S05]  /*0180*/  EXIT ;  /* 0x000000000000794d */ /* 0x000fea0003800000 */
.L_x_0:
[----:B------:R-:W-:-:S00]  /*0190*/  BRA `(.L_x_0) ;  /* 0xfffffffc00fc7947 */ /* 0x000fc0000383ffff */
[----:B------:R-:W-:-:S00]  /*01a0*/  NOP ;  /* 0x0000000000007918 */ /* 0x000fc00000000000 */
        /* <DEDUP_REMOVED lines=13> */
.L_x_1:


//--------------------- .nv.shared.reserved.0     --------------------------
	.section	.nv.shared.reserved.0,"aw",@nobits
	.weak		__nv_reservedSMEM_offset_0_alias
	.size		__nv_reservedSMEM_offset_0_alias, 0, 64
	.other		__nv_reservedSMEM_offset_0_alias,@"STO_CUDA_RESERVED_SHARED STV_DEFAULT"
__nv_reservedSMEM_offset_0_alias:
	.zero		0
	.zero		64


//--------------------- .nv.constant0._Z9vectorAddPiS_S_i --------------------------
	.section	.nv.constant0._Z9vectorAddPiS_S_i,"a",@progbits
	.sectionflags	@""
	.align	4
.nv.constant0._Z9vectorAddPiS_S_i:
	.zero		924


//--------------------- SYMBOLS --------------------------

	.type		.nv.reservedSmem.offset0,@object
	.size		.nv.reservedSmem.offset0,0x4
